	.headerflags	@"EF_CUDA_TEXMODE_UNIFIED EF_CUDA_64BIT_ADDRESS EF_CUDA_ACCELERATORS EF_CUDA_SM90 EF_CUDA_VIRTUAL_SM(EF_CUDA_SM90)"
	.elftype	@"ET_EXEC"


//--------------------- .nv.info                  --------------------------
	.section	.nv.info,"",@"SHT_CUDA_INFO"
	.align	4


	//----- nvinfo : EIATTR_REGCOUNT
	.align		4
        /*0000*/ 	.byte	0x04, 0x2f
        /*0002*/ 	.short	(.L_1 - .L_0)
	.align		4
.L_0:
        /*0004*/ 	.word	index@(triton_poi_fused_max_pool2d_with_indices_2)
        /*0008*/ 	.word	0x0000001a


	//----- nvinfo : EIATTR_MIN_STACK_SIZE
	.align		4
.L_1:
        /*000c*/ 	.byte	0x04, 0x12
        /*000e*/ 	.short	(.L_3 - .L_2)
	.align		4
.L_2:
        /*0010*/ 	.word	index@(triton_poi_fused_max_pool2d_with_indices_2)
        /*0014*/ 	.word	0x00000000


	//----- nvinfo : EIATTR_FRAME_SIZE
	.align		4
.L_3:
        /*0018*/ 	.byte	0x04, 0x11
        /*001a*/ 	.short	(.L_5 - .L_4)
	.align		4
.L_4:
        /*001c*/ 	.word	index@(triton_poi_fused_max_pool2d_with_indices_2)
        /*0020*/ 	.word	0x00000000


	//----- nvinfo : EIATTR_MIN_STACK_SIZE
	.align		4
.L_5:
        /*0024*/ 	.byte	0x04, 0x12
        /*0026*/ 	.short	(.L_7 - .L_6)
	.align		4
.L_6:
        /*0028*/ 	.word	index@(triton_poi_fused_max_pool2d_with_indices_2)
        /*002c*/ 	.word	0x00000000
.L_7:


//--------------------- .nv.info.triton_poi_fused_max_pool2d_with_indices_2 --------------------------
	.section	.nv.info.triton_poi_fused_max_pool2d_with_indices_2,"",@"SHT_CUDA_INFO"
	.sectionflags	@""
	.align	4


	//----- nvinfo : EIATTR_CUDA_API_VERSION
	.align		4
        /*0000*/ 	.byte	0x04, 0x37
        /*0002*/ 	.short	(.L_9 - .L_8)
.L_8:
        /*0004*/ 	.word	0x0000007c


	//----- nvinfo : EIATTR_KPARAM_INFO
	.align		4
.L_9:
        /*0008*/ 	.byte	0x04, 0x17
        /*000a*/ 	.short	(.L_11 - .L_10)
.L_10:
        /*000c*/ 	.word	0x00000000
        /*0010*/ 	.short	0x0003
        /*0012*/ 	.short	0x0018
        /*0014*/ 	.byte	0x00, 0xf0, 0x11, 0x00


	//----- nvinfo : EIATTR_KPARAM_INFO
	.align		4
.L_11:
        /*0018*/ 	.byte	0x04, 0x17
        /*001a*/ 	.short	(.L_13 - .L_12)
.L_12:
        /*001c*/ 	.word	0x00000000
        /*0020*/ 	.short	0x0002
        /*0022*/ 	.short	0x0010
        /*0024*/ 	.byte	0x00, 0xf4, 0x21, 0x00


	//----- nvinfo : EIATTR_KPARAM_INFO
	.align		4
.L_13:
        /*0028*/ 	.byte	0x04, 0x17
        /*002a*/ 	.short	(.L_15 - .L_14)
.L_14:
        /*002c*/ 	.word	0x00000000
        /*0030*/ 	.short	0x0001
        /*0032*/ 	.short	0x0008
        /*0034*/ 	.byte	0x00, 0xf4, 0x21, 0x00


	//----- nvinfo : EIATTR_KPARAM_INFO
	.align		4
.L_15:
        /*0038*/ 	.byte	0x04, 0x17
        /*003a*/ 	.short	(.L_17 - .L_16)
.L_16:
        /*003c*/ 	.word	0x00000000
        /*0040*/ 	.short	0x0000
        /*0042*/ 	.short	0x0000
        /*0044*/ 	.byte	0x00, 0xf4, 0x21, 0x00


	//----- nvinfo : EIATTR_SPARSE_MMA_MASK
	.align		4
.L_17:
        /*0048*/ 	.byte	0x03, 0x50
        /*004a*/ 	.short	0x0000


	//----- nvinfo : EIATTR_MAXREG_COUNT
	.align		4
        /*004c*/ 	.byte	0x03, 0x1b
        /*004e*/ 	.short	0x00ff


	//----- nvinfo : EIATTR_EXIT_INSTR_OFFSETS
	.align		4
        /*0050*/ 	.byte	0x04, 0x1c
        /*0052*/ 	.short	(.L_19 - .L_18)


	//   ....[0]....
.L_18:
        /*0054*/ 	.word	0x00000580


	//   ....[1]....
        /*0058*/ 	.word	0x000005a0


	//----- nvinfo : EIATTR_REQNTID
	.align		4
.L_19:
        /*005c*/ 	.byte	0x04, 0x10
        /*005e*/ 	.short	(.L_21 - .L_20)
.L_20:
        /*0060*/ 	.word	0x00000100
        /*0064*/ 	.word	0x00000001
        /*0068*/ 	.word	0x00000001


	//----- nvinfo : EIATTR_CBANK_PARAM_SIZE
	.align		4
.L_21:
        /*006c*/ 	.byte	0x03, 0x19
        /*006e*/ 	.short	0x001c


	//----- nvinfo : EIATTR_PARAM_CBANK
	.align		4
        /*0070*/ 	.byte	0x04, 0x0a
        /*0072*/ 	.short	(.L_23 - .L_22)
	.align		4
.L_22:
        /*0074*/ 	.word	index@(.nv.constant0.triton_poi_fused_max_pool2d_with_indices_2)
        /*0078*/ 	.short	0x0210
        /*007a*/ 	.short	0x001c


	//----- nvinfo : EIATTR_SW_WAR
	.align		4
.L_23:
        /*007c*/ 	.byte	0x04, 0x36
        /*007e*/ 	.short	(.L_25 - .L_24)
.L_24:
        /*0080*/ 	.word	0x00000008
.L_25:


//--------------------- .nv.callgraph             --------------------------
	.section	.nv.callgraph,"",@"SHT_CUDA_CALLGRAPH"
	.align	4
	.sectionentsize	8
	.align		4
        /*0000*/ 	.word	0x00000000
	.align		4
        /*0004*/ 	.word	0xffffffff
	.align		4
        /*0008*/ 	.word	0x00000000
	.align		4
        /*000c*/ 	.word	0xfffffffe
	.align		4
        /*0010*/ 	.word	0x00000000
	.align		4
        /*0014*/ 	.word	0xfffffffd
	.align		4
        /*0018*/ 	.word	0x00000000
	.align		4
        /*001c*/ 	.word	0xfffffffc


//--------------------- .text.triton_poi_fused_max_pool2d_with_indices_2 --------------------------
	.section	.text.triton_poi_fused_max_pool2d_with_indices_2,"ax",@progbits
	.align	128
        .global         triton_poi_fused_max_pool2d_with_indices_2
        .type           triton_poi_fused_max_pool2d_with_indices_2,@function
        .size           triton_poi_fused_max_pool2d_with_indices_2,(.L_x_1 - triton_poi_fused_max_pool2d_with_indices_2)
        .other          triton_poi_fused_max_pool2d_with_indices_2,@"STO_CUDA_ENTRY STV_DEFAULT"
triton_poi_fused_max_pool2d_with_indices_2:
.text.triton_poi_fused_max_pool2d_with_indices_2:
[----:B------:R-:W0:Y:S02]  /*0000*/  LDC R1, c[0x0][0x28] ;  /* 0x00000a00ff017b82 */ /* 0x000e240000000800 */
[----:B------:R-:W1:Y:S01]  /*0010*/  S2R R0, SR_TID.X ;  /* 0x0000000000007919 */ /* 0x000e620000002100 */
[----:B------:R-:W-:Y:S01]  /*0020*/  IMAD.MOV.U32 R2, RZ, RZ, RZ ;  /* 0x000000ffff027224 */ /* 0x000fe200078e00ff */
[----:B------:R-:W2:Y:S01]  /*0030*/  LDC.64 R4, c[0x0][0x210] ;  /* 0x00008400ff047b82 */ /* 0x000ea20000000a00 */
[----:B------:R-:W-:Y:S01]  /*0040*/  IMAD.MOV.U32 R6, RZ, RZ, RZ ;  /* 0x000000ffff067224 */ /* 0x000fe200078e00ff */
[----:B------:R-:W3:Y:S01]  /*0050*/  S2R R3, SR_CTAID.X ;  /* 0x0000000000037919 */ /* 0x000ee20000002500 */
[----:B------:R-:W-:Y:S01]  /*0060*/  ULDC.64 UR4, c[0x0][0x208] ;  /* 0x0000820000047ab9 */ /* 0x000fe20000000a00 */
[----:B------:R-:W-:Y:S01]  /*0070*/  IMAD.MOV.U32 R13, RZ, RZ, RZ ;  /* 0x000000ffff0d7224 */ /* 0x000fe200078e00ff */
[----:B------:R-:W-:Y:S01]  /*0080*/  ULDC.64 UR6, c[0x0][0x220] ;  /* 0x0000880000067ab9 */ /* 0x000fe20000000a00 */
[----:B-1----:R-:W-:-:S05]  /*0090*/  IMAD.SHL.U32 R0, R0, 0x2, RZ ;  /* 0x0000000200007824 */ /* 0x002fca00078e00ff */
[----:B------:R-:W-:-:S05]  /*00a0*/  LOP3.LUT R0, R0, 0x1fe, RZ, 0xc0, !PT ;  /* 0x000001fe00007812 */ /* 0x000fca00078ec0ff */
[----:B---3--:R-:W-:-:S04]  /*00b0*/  IMAD R3, R3, 0x200, R0 ;  /* 0x0000020003037824 */ /* 0x008fc800078e0200 */
[C---:B------:R-:W-:Y:S01]  /*00c0*/  VIADD R7, R3.reuse, 0x1 ;  /* 0x0000000103077836 */ /* 0x040fe20000000000 */
[C---:B------:R-:W-:Y:S01]  /*00d0*/  ISETP.GE.AND P0, PT, R3.reuse, 0x3e0400, PT ;  /* 0x003e04000300780c */ /* 0x040fe20003f06270 */
[----:B------:R-:W-:-:S04]  /*00e0*/  IMAD.HI R0, R3, -0x7df7df7d, R2 ;  /* 0x8208208303007827 */ /* 0x000fc800078e0202 */
[----:B------:R-:W-:Y:S01]  /*00f0*/  IMAD.HI R2, R7, -0x7df7df7d, R6 ;  /* 0x8208208307027827 */ /* 0x000fe200078e0206 */
[----:B------:R-:W-:-:S04]  /*0100*/  SHF.R.U32.HI R9, RZ, 0x1f, R0 ;  /* 0x0000001fff097819 */ /* 0x000fc80000011600 */
[----:B------:R-:W-:Y:S02]  /*0110*/  SHF.R.U32.HI R11, RZ, 0x1f, R2 ;  /* 0x0000001fff0b7819 */ /* 0x000fe40000011602 */
[----:B------:R-:W-:Y:S01]  /*0120*/  LEA.HI.SX32 R9, R0, R9, 0x1a ;  /* 0x0000000900097211 */ /* 0x000fe200078fd2ff */
[----:B------:R-:W-:Y:S01]  /*0130*/  IMAD.MOV.U32 R0, RZ, RZ, RZ ;  /* 0x000000ffff007224 */ /* 0x000fe200078e00ff */
[----:B------:R-:W-:-:S03]  /*0140*/  LEA.HI.SX32 R11, R2, R11, 0x1a ;  /* 0x0000000b020b7211 */ /* 0x000fc600078fd2ff */
[----:B------:R-:W-:Y:S02]  /*0150*/  IMAD R8, R9, 0x1f8, RZ ;  /* 0x000001f809087824 */ /* 0x000fe400078e02ff */
[----:B------:R-:W-:Y:S02]  /*0160*/  IMAD R11, R11, -0x7e, R7 ;  /* 0xffffff820b0b7824 */ /* 0x000fe400078e0207 */
[----:B------:R-:W-:Y:S01]  /*0170*/  IMAD R2, R9, -0x7e, R3 ;  /* 0xffffff8209027824 */ /* 0x000fe200078e0203 */
[----:B------:R-:W-:Y:S01]  /*0180*/  HFMA2.MMA R9, -RZ, RZ, 0, 0 ;  /* 0x00000000ff097435 */ /* 0x000fe200000001ff */
[--C-:B------:R-:W-:Y:S02]  /*0190*/  IMAD R23, R11, 0x2, R8.reuse ;  /* 0x000000020b177824 */ /* 0x100fe400078e0208 */
[----:B------:R-:W-:Y:S02]  /*01a0*/  IMAD R21, R2, 0x2, R8 ;  /* 0x0000000202157824 */ /* 0x000fe400078e0208 */
[----:B--2---:R-:W-:-:S04]  /*01b0*/  IMAD.WIDE R6, R23, 0x4, R4 ;  /* 0x0000000417067825 */ /* 0x004fc800078e0204 */
[----:B------:R-:W-:Y:S01]  /*01c0*/  VIADD R19, R23, 0xfc ;  /* 0x000000fc17137836 */ /* 0x000fe20000000000 */
[----:B------:R-:W2:Y:S01]  /*01d0*/  @!P0 LDG.E.EL R0, desc[UR4][R6.64] ;  /* 0x0000000406008981 */ /* 0x000ea2000c2e1900 */
[----:B------:R-:W-:Y:S02]  /*01e0*/  IMAD.MOV.U32 R11, RZ, RZ, RZ ;  /* 0x000000ffff0b7224 */ /* 0x000fe400078e00ff */
[----:B------:R-:W-:Y:S01]  /*01f0*/  IMAD.MOV.U32 R8, RZ, RZ, RZ ;  /* 0x000000ffff087224 */ /* 0x000fe200078e00ff */
[----:B------:R1:W2:Y:S01]  /*0200*/  @!P0 LDG.E.EL R9, desc[UR4][R6.64+0x4] ;  /* 0x0000040406098981 */ /* 0x0002a2000c2e1900 */
[----:B------:R-:W-:Y:S01]  /*0210*/  IMAD.WIDE R14, R21, 0x4, R4 ;  /* 0x00000004150e7825 */ /* 0x000fe200078e0204 */
[----:B------:R-:W-:-:S03]  /*0220*/  IADD3 R17, R21, 0xfc, RZ ;  /* 0x000000fc15117810 */ /* 0x000fc60007ffe0ff */
[----:B------:R-:W-:Y:S01]  /*0230*/  IMAD.MOV.U32 R2, RZ, RZ, RZ ;  /* 0x000000ffff027224 */ /* 0x000fe200078e00ff */
[----:B------:R-:W3:Y:S01]  /*0240*/  @!P0 LDG.E.EL R11, desc[UR4][R14.64] ;  /* 0x000000040e0b8981 */ /* 0x000ee2000c2e1900 */
[----:B------:R-:W-:-:S03]  /*0250*/  IMAD.WIDE R18, R19, 0x4, R4 ;  /* 0x0000000413127825 */ /* 0x000fc600078e0204 */
[----:B------:R4:W3:Y:S01]  /*0260*/  @!P0 LDG.E.EL R8, desc[UR4][R14.64+0x4] ;  /* 0x000004040e088981 */ /* 0x0008e2000c2e1900 */
[----:B------:R-:W-:-:S03]  /*0270*/  IMAD.WIDE R16, R17, 0x4, R4 ;  /* 0x0000000411107825 */ /* 0x000fc600078e0204 */
[----:B------:R-:W5:Y:S01]  /*0280*/  @!P0 LDG.E.EL R2, desc[UR4][R18.64] ;  /* 0x0000000412028981 */ /* 0x000f62000c2e1900 */
[----:B------:R-:W-:Y:S02]  /*0290*/  VIADD R23, R23, 0xfd ;  /* 0x000000fd17177836 */ /* 0x000fe40000000000 */
[----:B------:R-:W-:Y:S01]  /*02a0*/  VIADD R21, R21, 0xfd ;  /* 0x000000fd15157836 */ /* 0x000fe20000000000 */
[----:B------:R-:W5:Y:S01]  /*02b0*/  @!P0 LDG.E.EL R13, desc[UR4][R16.64] ;  /* 0x00000004100d8981 */ /* 0x000f62000c2e1900 */
[----:B-1----:R-:W-:Y:S01]  /*02c0*/  IMAD.MOV.U32 R7, RZ, RZ, RZ ;  /* 0x000000ffff077224 */ /* 0x002fe200078e00ff */
[----:B------:R-:W-:Y:S01]  /*02d0*/  MOV R6, RZ ;  /* 0x000000ff00067202 */ /* 0x000fe20000000f00 */
[----:B------:R-:W-:-:S04]  /*02e0*/  IMAD.WIDE R22, R23, 0x4, R4 ;  /* 0x0000000417167825 */ /* 0x000fc800078e0204 */
[----:B------:R-:W-:Y:S01]  /*02f0*/  IMAD.WIDE R20, R21, 0x4, R4 ;  /* 0x0000000415147825 */ /* 0x000fe200078e0204 */
[----:B------:R-:W5:Y:S04]  /*0300*/  @!P0 LDG.E.EL R7, desc[UR4][R22.64] ;  /* 0x0000000416078981 */ /* 0x000f68000c2e1900 */
[----:B------:R-:W5:Y:S01]  /*0310*/  @!P0 LDG.E.EL R6, desc[UR4][R20.64] ;  /* 0x0000000414068981 */ /* 0x000f62000c2e1900 */
[----:B------:R-:W-:Y:S02]  /*0320*/  IMAD.MOV.U32 R4, RZ, RZ, RZ ;  /* 0x000000ffff047224 */ /* 0x000fe400078e00ff */
[----:B------:R-:W-:Y:S02]  /*0330*/  IMAD.MOV.U32 R5, RZ, RZ, R3 ;  /* 0x000000ffff057224 */ /* 0x000fe400078e0003 */
[----:B------:R-:W-:-:S04]  /*0340*/  IMAD.HI R10, R3, -0x7be77d73, R4 ;  /* 0x8418828d030a7827 */ /* 0x000fc800078e0204 */
[----:B------:R-:W1:Y:S01]  /*0350*/  LDC.64 R4, c[0x0][0x218] ;  /* 0x00008600ff047b82 */ /* 0x000e620000000a00 */
[----:B----4-:R-:W-:-:S04]  /*0360*/  SHF.R.U32.HI R15, RZ, 0x1f, R10 ;  /* 0x0000001fff0f7819 */ /* 0x010fc8000001160a */
[----:B------:R-:W-:Y:S02]  /*0370*/  LEA.HI.SX32 R15, R10, R15, 0x13 ;  /* 0x0000000f0a0f7211 */ /* 0x000fe400078f9aff */
[C---:B--2---:R-:W-:Y:S02]  /*0380*/  FSETP.GT.AND P5, PT, R9.reuse, R0, PT ;  /* 0x000000000900720b */ /* 0x044fe40003fa4000 */
[----:B------:R-:W-:Y:S02]  /*0390*/  FSETP.NAN.AND P2, PT, R9, R9, PT ;  /* 0x000000090900720b */ /* 0x000fe40003f48000 */
[----:B---3--:R-:W-:Y:S02]  /*03a0*/  FSETP.GT.AND P1, PT, R8, R11, PT ;  /* 0x0000000b0800720b */ /* 0x008fe40003f24000 */
[----:B-----5:R-:W-:-:S07]  /*03b0*/  FSETP.NAN.AND P4, PT, R2, R2, PT ;  /* 0x000000020200720b */ /* 0x020fce0003f88000 */
[----:B------:R-:W-:Y:S02]  /*03c0*/  @!P5 SEL R9, R9, R0, P2 ;  /* 0x000000000909d207 */ /* 0x000fe40001000000 */
[----:B------:R-:W-:Y:S02]  /*03d0*/  FSETP.NAN.AND P3, PT, R13, R13, PT ;  /* 0x0000000d0d00720b */ /* 0x000fe40003f68000 */
[C---:B------:R-:W-:Y:S02]  /*03e0*/  FSETP.NAN.AND P6, PT, R8.reuse, R8, PT ;  /* 0x000000080800720b */ /* 0x040fe40003fc8000 */
[----:B------:R-:W-:Y:S02]  /*03f0*/  FSETP.GEU.AND P2, PT, R9, R2, PT ;  /* 0x000000020900720b */ /* 0x000fe40003f4e000 */
[----:B------:R-:W-:Y:S01]  /*0400*/  @!P1 SEL R8, R8, R11, P6 ;  /* 0x0000000b08089207 */ /* 0x000fe20003000000 */
[----:B------:R-:W-:Y:S01]  /*0410*/  IMAD R0, R15, -0x3e04, R3 ;  /* 0xffffc1fc0f007824 */ /* 0x000fe200078e0203 */
[----:B------:R-:W-:-:S02]  /*0420*/  SEL R3, RZ, 0x1, !P5 ;  /* 0x00000001ff037807 */ /* 0x000fc40006800000 */
[----:B------:R-:W-:Y:S02]  /*0430*/  @!P4 SEL R2, R2, R9, !P2 ;  /* 0x000000090202c207 */ /* 0x000fe40005000000 */
[----:B------:R-:W-:Y:S02]  /*0440*/  FSETP.NAN.AND P4, PT, R7, R7, PT ;  /* 0x000000070700720b */ /* 0x000fe40003f88000 */
[----:B------:R-:W-:Y:S02]  /*0450*/  FSETP.NAN.AND P5, PT, R6, R6, PT ;  /* 0x000000060600720b */ /* 0x000fe40003fa8000 */
[----:B------:R-:W-:Y:S01]  /*0460*/  FSETP.GEU.AND P6, PT, R8, R13, PT ;  /* 0x0000000d0800720b */ /* 0x000fe20003fce000 */
[----:B------:R-:W-:Y:S01]  /*0470*/  IMAD R9, R15, 0x3e20, R0 ;  /* 0x00003e200f097824 */ /* 0x000fe200078e0200 */
[----:B------:R-:W-:Y:S02]  /*0480*/  SEL R0, RZ, 0x1, !P1 ;  /* 0x00000001ff007807 */ /* 0x000fe40004800000 */
[----:B------:R-:W-:Y:S01]  /*0490*/  @!P3 SEL R13, R13, R8, !P6 ;  /* 0x000000080d0db207 */ /* 0x000fe20007000000 */
[----:B------:R-:W-:Y:S01]  /*04a0*/  IMAD R15, R15, 0x60, R9 ;  /* 0x000000600f0f7824 */ /* 0x000fe200078e0209 */
[----:B------:R-:W-:-:S02]  /*04b0*/  FSETP.GEU.AND P3, PT, R2, R7, PT ;  /* 0x000000070200720b */ /* 0x000fc40003f6e000 */
[----:B------:R-:W-:Y:S02]  /*04c0*/  FSETP.GEU.AND P1, PT, R13, R6, PT ;  /* 0x000000060d00720b */ /* 0x000fe40003f2e000 */
[----:B------:R-:W-:Y:S02]  /*04d0*/  SEL R0, R0, 0x2, P6 ;  /* 0x0000000200007807 */ /* 0x000fe40003000000 */
[----:B------:R-:W-:Y:S01]  /*04e0*/  SEL R3, R3, 0x2, P2 ;  /* 0x0000000203037807 */ /* 0x000fe20001000000 */
[----:B-1----:R-:W-:Y:S01]  /*04f0*/  IMAD.WIDE R4, R9, 0x4, R4 ;  /* 0x0000000409047825 */ /* 0x002fe200078e0204 */
[----:B------:R-:W-:Y:S02]  /*0500*/  SEL R0, R0, 0x3, P1 ;  /* 0x0000000300007807 */ /* 0x000fe40000800000 */
[----:B------:R-:W-:Y:S02]  /*0510*/  SEL R3, R3, 0x3, P3 ;  /* 0x0000000303037807 */ /* 0x000fe40001800000 */
[----:B------:R-:W-:-:S02]  /*0520*/  @!P4 SEL R7, R7, R2, !P3 ;  /* 0x000000020707c207 */ /* 0x000fc40005800000 */
[----:B------:R-:W-:Y:S02]  /*0530*/  @!P5 SEL R6, R6, R13, !P1 ;  /* 0x0000000d0606d207 */ /* 0x000fe40004800000 */
[----:B------:R-:W-:Y:S01]  /*0540*/  IADD3 R2, P1, R15, UR6, RZ ;  /* 0x000000060f027c10 */ /* 0x000fe2000ff3e0ff */
[----:B------:R-:W-:Y:S02]  /*0550*/  IMAD R9, R3, 0x100, R0 ;  /* 0x0000010003097824 */ /* 0x000fe400078e0200 */
[----:B------:R1:W-:Y:S01]  /*0560*/  @!P0 STG.E.64 desc[UR4][R4.64], R6 ;  /* 0x0000000604008986 */ /* 0x0003e2000c101b04 */
[----:B------:R-:W-:Y:S01]  /*0570*/  LEA.HI.X.SX32 R3, R15, UR7, 0x1, P1 ;  /* 0x000000070f037c11 */ /* 0x000fe200088f0eff */
[----:B------:R-:W-:Y:S08]  /*0580*/  @P0 EXIT ;  /* 0x000000000000094d */ /* 0x000ff00003800000 */
[----:B------:R-:W-:Y:S01]  /*0590*/  STG.E.U16 desc[UR4][R2.64], R9 ;  /* 0x0000000902007986 */ /* 0x000fe2000c101504 */
[----:B------:R-:W-:Y:S05]  /*05a0*/  EXIT ;  /* 0x000000000000794d */ /* 0x000fea0003800000 */
.L_x_0:
[----:B------:R-:W-:-:S00]  /*05b0*/  BRA `(.L_x_0) ;  /* 0xfffffffc00fc7947 */ /* 0x000fc0000383ffff */
[----:B------:R-:W-:-:S00]  /*05c0*/  NOP ;  /* 0x0000000000007918 */ /* 0x000fc00000000000 */
        /* <DEDUP_REMOVED lines=11> */
.L_x_1:


//--------------------- .nv.constant0.triton_poi_fused_max_pool2d_with_indices_2 --------------------------
	.section	.nv.constant0.triton_poi_fused_max_pool2d_with_indices_2,"a",@progbits
	.sectionflags	@""
	.align	4
.nv.constant0.triton_poi_fused_max_pool2d_with_indices_2:
	.zero		556
